//
// Generated by NVIDIA NVVM Compiler
//
// Compiler Build ID: CL-36424714
// Cuda compilation tools, release 13.0, V13.0.88
// Based on NVVM 20.0.0
//

.version 9.0
.target sm_100
.address_size 64

	// .globl	_Z11cpy_double8iP7double8S0_

.visible .entry _Z11cpy_double8iP7double8S0_(
	.param .u32 _Z11cpy_double8iP7double8S0__param_0,
	.param .u64 .ptr .align 1 _Z11cpy_double8iP7double8S0__param_1,
	.param .u64 .ptr .align 1 _Z11cpy_double8iP7double8S0__param_2
)
{
	.reg .pred 	%p<3>;
	.reg .b32 	%r<11>;
	.reg .b64 	%rd<8>;
	.reg .b64 	%fd<17>;

	ld.param.u32 	%r6, [_Z11cpy_double8iP7double8S0__param_0];
	ld.param.u64 	%rd3, [_Z11cpy_double8iP7double8S0__param_1];
	ld.param.u64 	%rd4, [_Z11cpy_double8iP7double8S0__param_2];
	mov.u32 	%r7, %ctaid.x;
	mov.u32 	%r1, %ntid.x;
	mov.u32 	%r8, %tid.x;
	mad.lo.s32 	%r10, %r7, %r1, %r8;
	setp.ge.s32 	%p1, %r10, %r6;
	@%p1 bra 	$L__BB0_3;
	mov.u32 	%r9, %nctaid.x;
	mul.lo.s32 	%r3, %r1, %r9;
	cvta.to.global.u64 	%rd1, %rd3;
	cvta.to.global.u64 	%rd2, %rd4;
$L__BB0_2:
	mul.wide.s32 	%rd5, %r10, 64;
	add.s64 	%rd6, %rd1, %rd5;
	ld.global.f64 	%fd1, [%rd6];
	add.f64 	%fd2, %fd1, 0d3FF0000000000000;
	add.s64 	%rd7, %rd2, %rd5;
	st.global.f64 	[%rd7], %fd2;
	ld.global.f64 	%fd3, [%rd6+8];
	add.f64 	%fd4, %fd3, 0d3FF0000000000000;
	st.global.f64 	[%rd7+8], %fd4;
	ld.global.f64 	%fd5, [%rd6+16];
	add.f64 	%fd6, %fd5, 0d3FF0000000000000;
	st.global.f64 	[%rd7+16], %fd6;
	ld.global.f64 	%fd7, [%rd6+24];
	add.f64 	%fd8, %fd7, 0d3FF0000000000000;
	st.global.f64 	[%rd7+24], %fd8;
	ld.global.f64 	%fd9, [%rd6+32];
	add.f64 	%fd10, %fd9, 0d3FF0000000000000;
	st.global.f64 	[%rd7+32], %fd10;
	ld.global.f64 	%fd11, [%rd6+40];
	add.f64 	%fd12, %fd11, 0d3FF0000000000000;
	st.global.f64 	[%rd7+40], %fd12;
	ld.global.f64 	%fd13, [%rd6+48];
	add.f64 	%fd14, %fd13, 0d3FF0000000000000;
	st.global.f64 	[%rd7+48], %fd14;
	ld.global.f64 	%fd15, [%rd6+56];
	add.f64 	%fd16, %fd15, 0d3FF0000000000000;
	st.global.f64 	[%rd7+56], %fd16;
	add.s32 	%r10, %r10, %r3;
	setp.lt.s32 	%p2, %r10, %r6;
	@%p2 bra 	$L__BB0_2;
$L__BB0_3:
	ret;

}
	// .globl	_Z12fill_double8iP7double8
.visible .entry _Z12fill_double8iP7double8(
	.param .u32 _Z12fill_double8iP7double8_param_0,
	.param .u64 .ptr .align 1 _Z12fill_double8iP7double8_param_1
)
{
	.reg .pred 	%p<7>;
	.reg .b32 	%r<31>;
	.reg .b64 	%rd<14>;

	ld.param.u32 	%r12, [_Z12fill_double8iP7double8_param_0];
	ld.param.u64 	%rd3, [_Z12fill_double8iP7double8_param_1];
	cvta.to.global.u64 	%rd1, %rd3;
	mov.u32 	%r13, %ctaid.x;
	mov.u32 	%r14, %ntid.x;
	mov.u32 	%r15, %tid.x;
	mad.lo.s32 	%r29, %r13, %r14, %r15;
	mov.u32 	%r16, %nctaid.x;
	mul.lo.s32 	%r2, %r14, %r16;
	setp.ge.s32 	%p1, %r29, %r12;
	@%p1 bra 	$L__BB1_7;
	add.s32 	%r17, %r29, %r2;
	max.s32 	%r18, %r12, %r17;
	setp.lt.s32 	%p2, %r17, %r12;
	selp.u32 	%r19, 1, 0, %p2;
	add.s32 	%r20, %r17, %r19;
	sub.s32 	%r21, %r18, %r20;
	div.u32 	%r22, %r21, %r2;
	add.s32 	%r3, %r22, %r19;
	and.b32  	%r23, %r3, 3;
	setp.eq.s32 	%p3, %r23, 3;
	@%p3 bra 	$L__BB1_4;
	add.s32 	%r24, %r3, 1;
	and.b32  	%r25, %r24, 3;
	neg.s32 	%r27, %r25;
	add.s64 	%rd2, %rd1, 32;
$L__BB1_3:
	.pragma "nounroll";
	mul.wide.s32 	%rd4, %r29, 64;
	add.s64 	%rd5, %rd2, %rd4;
	mov.b64 	%rd6, 0;
	st.global.u64 	[%rd5+-32], %rd6;
	st.global.u64 	[%rd5+-24], %rd6;
	st.global.u64 	[%rd5+-16], %rd6;
	st.global.u64 	[%rd5+-8], %rd6;
	st.global.u64 	[%rd5], %rd6;
	st.global.u64 	[%rd5+8], %rd6;
	st.global.u64 	[%rd5+16], %rd6;
	st.global.u64 	[%rd5+24], %rd6;
	add.s32 	%r29, %r29, %r2;
	add.s32 	%r27, %r27, 1;
	setp.ne.s32 	%p4, %r27, 0;
	@%p4 bra 	$L__BB1_3;
$L__BB1_4:
	setp.lt.u32 	%p5, %r3, 3;
	@%p5 bra 	$L__BB1_7;
	mul.wide.s32 	%rd10, %r2, 64;
	shl.b32 	%r26, %r2, 2;
$L__BB1_6:
	mul.wide.s32 	%rd7, %r29, 64;
	add.s64 	%rd8, %rd1, %rd7;
	mov.b64 	%rd9, 0;
	st.global.u64 	[%rd8], %rd9;
	st.global.u64 	[%rd8+8], %rd9;
	st.global.u64 	[%rd8+16], %rd9;
	st.global.u64 	[%rd8+24], %rd9;
	st.global.u64 	[%rd8+32], %rd9;
	st.global.u64 	[%rd8+40], %rd9;
	st.global.u64 	[%rd8+48], %rd9;
	st.global.u64 	[%rd8+56], %rd9;
	add.s64 	%rd11, %rd8, %rd10;
	st.global.u64 	[%rd11], %rd9;
	st.global.u64 	[%rd11+8], %rd9;
	st.global.u64 	[%rd11+16], %rd9;
	st.global.u64 	[%rd11+24], %rd9;
	st.global.u64 	[%rd11+32], %rd9;
	st.global.u64 	[%rd11+40], %rd9;
	st.global.u64 	[%rd11+48], %rd9;
	st.global.u64 	[%rd11+56], %rd9;
	add.s64 	%rd12, %rd11, %rd10;
	st.global.u64 	[%rd12], %rd9;
	st.global.u64 	[%rd12+8], %rd9;
	st.global.u64 	[%rd12+16], %rd9;
	st.global.u64 	[%rd12+24], %rd9;
	st.global.u64 	[%rd12+32], %rd9;
	st.global.u64 	[%rd12+40], %rd9;
	st.global.u64 	[%rd12+48], %rd9;
	st.global.u64 	[%rd12+56], %rd9;
	add.s64 	%rd13, %rd12, %rd10;
	st.global.u64 	[%rd13], %rd9;
	st.global.u64 	[%rd13+8], %rd9;
	st.global.u64 	[%rd13+16], %rd9;
	st.global.u64 	[%rd13+24], %rd9;
	st.global.u64 	[%rd13+32], %rd9;
	st.global.u64 	[%rd13+40], %rd9;
	st.global.u64 	[%rd13+48], %rd9;
	st.global.u64 	[%rd13+56], %rd9;
	add.s32 	%r29, %r26, %r29;
	setp.lt.s32 	%p6, %r29, %r12;
	@%p6 bra 	$L__BB1_6;
$L__BB1_7:
	ret;

}


// ===== COMPILED SASS (sm_100) =====

	.target	sm_100

	.elftype	@"ET_EXEC"


//--------------------- .note.nv.tkinfo           --------------------------
	.section	.note.nv.tkinfo,"",@"SHT_NOTE"
	.sectionflags	@"SHF_NOTE_NV_TKINFO"
	.tkinfo
        /*0018*/ 	.word	0x00000002
        /*0030*/ 	.string	""
        /*0030*/ 	.string	"ptxas"
        /*0030*/ 	.string	"Cuda compilation tools, release 13.0, V13.0.88"
        /*0030*/ 	.string	"Build cuda_13.0.r13.0/compiler.36424714_0"
        /*0030*/ 	.string	"-arch sm_100 -m 64 "



//--------------------- .note.nv.cuinfo           --------------------------
	.section	.note.nv.cuinfo,"",@"SHT_NOTE"
	.sectionflags	@"SHF_NOTE_NV_CUINFO"
        /*0018*/ 	.short	0x0002
        /*001a*/ 	.short	0x0064
        /*001c*/ 	.short	0x0082
	.zero		2


//--------------------- .nv.info                  --------------------------
	.section	.nv.info,"",@"SHT_CUDA_INFO"
	.align	4


	//----- nvinfo : EIATTR_REGCOUNT
	.align		4
        /*0000*/ 	.byte	0x04, 0x2f
        /*0002*/ 	.short	(.L_1 - .L_0)
	.align		4
.L_0:
        /*0004*/ 	.word	index@(_Z11cpy_double8iP7double8S0_)
        /*0008*/ 	.word	0x00000014


	//----- nvinfo : EIATTR_FRAME_SIZE
	.align		4
.L_1:
        /*000c*/ 	.byte	0x04, 0x11
        /*000e*/ 	.short	(.L_3 - .L_2)
	.align		4
.L_2:
        /*0010*/ 	.word	index@(_Z11cpy_double8iP7double8S0_)
        /*0014*/ 	.word	0x00000000


	//----- nvinfo : EIATTR_REGCOUNT
	.align		4
.L_3:
        /*0018*/ 	.byte	0x04, 0x2f
        /*001a*/ 	.short	(.L_5 - .L_4)
	.align		4
.L_4:
        /*001c*/ 	.word	index@(_Z12fill_double8iP7double8)
        /*0020*/ 	.word	0x0000000e


	//----- nvinfo : EIATTR_FRAME_SIZE
	.align		4
.L_5:
        /*0024*/ 	.byte	0x04, 0x11
        /*0026*/ 	.short	(.L_7 - .L_6)
	.align		4
.L_6:
        /*0028*/ 	.word	index@(_Z12fill_double8iP7double8)
        /*002c*/ 	.word	0x00000000


	//----- nvinfo : EIATTR_MIN_STACK_SIZE
	.align		4
.L_7:
        /*0030*/ 	.byte	0x04, 0x12
        /*0032*/ 	.short	(.L_9 - .L_8)
	.align		4
.L_8:
        /*0034*/ 	.word	index@(_Z12fill_double8iP7double8)
        /*0038*/ 	.word	0x00000000


	//----- nvinfo : EIATTR_MIN_STACK_SIZE
	.align		4
.L_9:
        /*003c*/ 	.byte	0x04, 0x12
        /*003e*/ 	.short	(.L_11 - .L_10)
	.align		4
.L_10:
        /*0040*/ 	.word	index@(_Z11cpy_double8iP7double8S0_)
        /*0044*/ 	.word	0x00000000
.L_11:


//--------------------- .nv.compat                --------------------------
	.section	.nv.compat,"",@"SHT_CUDA_COMPAT_INFO"
	.align	4
        /*0000*/ 	.byte	0x02, 0x09, 0x00, 0x00, 0x02, 0x02, 0x01, 0x00, 0x02, 0x05, 0x05, 0x00, 0x03, 0x07, 0x01, 0x01
        /*0010*/ 	.byte	0x02, 0x03, 0x00, 0x00, 0x02, 0x06, 0x01, 0x00, 0x04, 0x0b, 0x08, 0x00, 0x01, 0x00, 0x00, 0x00
        /*0020*/ 	.byte	0x00, 0x00, 0x00, 0x00


//--------------------- .nv.info._Z12fill_double8iP7double8 --------------------------
	.section	.nv.info._Z12fill_double8iP7double8,"",@"SHT_CUDA_INFO"
	.sectionflags	@""
	.align	4


	//----- nvinfo : EIATTR_CUDA_API_VERSION
	.align		4
        /*0000*/ 	.byte	0x04, 0x37
        /*0002*/ 	.short	(.L_13 - .L_12)
.L_12:
        /*0004*/ 	.word	0x00000082


	//----- nvinfo : EIATTR_KPARAM_INFO
	.align		4
.L_13:
        /*0008*/ 	.byte	0x04, 0x17
        /*000a*/ 	.short	(.L_15 - .L_14)
.L_14:
        /*000c*/ 	.word	0x00000000
        /*0010*/ 	.short	0x0001
        /*0012*/ 	.short	0x0008
        /*0014*/ 	.byte	0x00, 0xf5, 0x21, 0x00


	//----- nvinfo : EIATTR_KPARAM_INFO
	.align		4
.L_15:
        /*0018*/ 	.byte	0x04, 0x17
        /*001a*/ 	.short	(.L_17 - .L_16)
.L_16:
        /*001c*/ 	.word	0x00000000
        /*0020*/ 	.short	0x0000
        /*0022*/ 	.short	0x0000
        /*0024*/ 	.byte	0x00, 0xf0, 0x11, 0x00


	//----- nvinfo : EIATTR_SPARSE_MMA_MASK
	.align		4
.L_17:
        /*0028*/ 	.byte	0x03, 0x50
        /*002a*/ 	.short	0x0000


	//----- nvinfo : EIATTR_MAXREG_COUNT
	.align		4
        /*002c*/ 	.byte	0x03, 0x1b
        /*002e*/ 	.short	0x00ff


	//----- nvinfo : EIATTR_MERCURY_ISA_VERSION
	.align		4
        /*0030*/ 	.byte	0x03, 0x5f
        /*0032*/ 	.short	0x0101


	//----- nvinfo : EIATTR_VRC_CTA_INIT_COUNT
	.align		4
        /*0034*/ 	.byte	0x02, 0x4a
	.zero		1
	.zero		1


	//----- nvinfo : EIATTR_EXIT_INSTR_OFFSETS
	.align		4
        /*0038*/ 	.byte	0x04, 0x1c
        /*003a*/ 	.short	(.L_19 - .L_18)


	//   ....[0]....
.L_18:
        /*003c*/ 	.word	0x00000090


	//   ....[1]....
        /*0040*/ 	.word	0x000003d0


	//   ....[2]....
        /*0044*/ 	.word	0x00000650


	//----- nvinfo : EIATTR_CRS_STACK_SIZE
	.align		4
.L_19:
        /*0048*/ 	.byte	0x04, 0x1e
        /*004a*/ 	.short	(.L_21 - .L_20)
.L_20:
        /*004c*/ 	.word	0x00000000


	//----- nvinfo : EIATTR_CBANK_PARAM_SIZE
	.align		4
.L_21:
        /*0050*/ 	.byte	0x03, 0x19
        /*0052*/ 	.short	0x0010


	//----- nvinfo : EIATTR_PARAM_CBANK
	.align		4
        /*0054*/ 	.byte	0x04, 0x0a
        /*0056*/ 	.short	(.L_23 - .L_22)
	.align		4
.L_22:
        /*0058*/ 	.word	index@(.nv.constant0._Z12fill_double8iP7double8)
        /*005c*/ 	.short	0x0380
        /*005e*/ 	.short	0x0010


	//----- nvinfo : EIATTR_SW_WAR
	.align		4
.L_23:
        /*0060*/ 	.byte	0x04, 0x36
        /*0062*/ 	.short	(.L_25 - .L_24)
.L_24:
        /*0064*/ 	.word	0x00000008
.L_25:


//--------------------- .nv.info._Z11cpy_double8iP7double8S0_ --------------------------
	.section	.nv.info._Z11cpy_double8iP7double8S0_,"",@"SHT_CUDA_INFO"
	.sectionflags	@""
	.align	4


	//----- nvinfo : EIATTR_CUDA_API_VERSION
	.align		4
        /*0000*/ 	.byte	0x04, 0x37
        /*0002*/ 	.short	(.L_27 - .L_26)
.L_26:
        /*0004*/ 	.word	0x00000082


	//----- nvinfo : EIATTR_KPARAM_INFO
	.align		4
.L_27:
        /*0008*/ 	.byte	0x04, 0x17
        /*000a*/ 	.short	(.L_29 - .L_28)
.L_28:
        /*000c*/ 	.word	0x00000000
        /*0010*/ 	.short	0x0002
        /*0012*/ 	.short	0x0010
        /*0014*/ 	.byte	0x00, 0xf5, 0x21, 0x00


	//----- nvinfo : EIATTR_KPARAM_INFO
	.align		4
.L_29:
        /*0018*/ 	.byte	0x04, 0x17
        /*001a*/ 	.short	(.L_31 - .L_30)
.L_30:
        /*001c*/ 	.word	0x00000000
        /*0020*/ 	.short	0x0001
        /*0022*/ 	.short	0x0008
        /*0024*/ 	.byte	0x00, 0xf5, 0x21, 0x00


	//----- nvinfo : EIATTR_KPARAM_INFO
	.align		4
.L_31:
        /*0028*/ 	.byte	0x04, 0x17
        /*002a*/ 	.short	(.L_33 - .L_32)
.L_32:
        /*002c*/ 	.word	0x00000000
        /*0030*/ 	.short	0x0000
        /*0032*/ 	.short	0x0000
        /*0034*/ 	.byte	0x00, 0xf0, 0x11, 0x00


	//----- nvinfo : EIATTR_SPARSE_MMA_MASK
	.align		4
.L_33:
        /*0038*/ 	.byte	0x03, 0x50
        /*003a*/ 	.short	0x0000


	//----- nvinfo : EIATTR_MAXREG_COUNT
	.align		4
        /*003c*/ 	.byte	0x03, 0x1b
        /*003e*/ 	.short	0x00ff


	//----- nvinfo : EIATTR_MERCURY_ISA_VERSION
	.align		4
        /*0040*/ 	.byte	0x03, 0x5f
        /*0042*/ 	.short	0x0101


	//----- nvinfo : EIATTR_VRC_CTA_INIT_COUNT
	.align		4
        /*0044*/ 	.byte	0x02, 0x4a
	.zero		1
	.zero		1


	//----- nvinfo : EIATTR_EXIT_INSTR_OFFSETS
	.align		4
        /*0048*/ 	.byte	0x04, 0x1c
        /*004a*/ 	.short	(.L_35 - .L_34)


	//   ....[0]....
.L_34:
        /*004c*/ 	.word	0x00000070


	//   ....[1]....
        /*0050*/ 	.word	0x000002a0


	//----- nvinfo : EIATTR_CRS_STACK_SIZE
	.align		4
.L_35:
        /*0054*/ 	.byte	0x04, 0x1e
        /*0056*/ 	.short	(.L_37 - .L_36)
.L_36:
        /*0058*/ 	.word	0x00000000


	//----- nvinfo : EIATTR_CBANK_PARAM_SIZE
	.align		4
.L_37:
        /*005c*/ 	.byte	0x03, 0x19
        /*005e*/ 	.short	0x0018


	//----- nvinfo : EIATTR_PARAM_CBANK
	.align		4
        /*0060*/ 	.byte	0x04, 0x0a
        /*0062*/ 	.short	(.L_39 - .L_38)
	.align		4
.L_38:
        /*0064*/ 	.word	index@(.nv.constant0._Z11cpy_double8iP7double8S0_)
        /*0068*/ 	.short	0x0380
        /*006a*/ 	.short	0x0018


	//----- nvinfo : EIATTR_SW_WAR
	.align		4
.L_39:
        /*006c*/ 	.byte	0x04, 0x36
        /*006e*/ 	.short	(.L_41 - .L_40)
.L_40:
        /*0070*/ 	.word	0x00000008
.L_41:


//--------------------- .nv.callgraph             --------------------------
	.section	.nv.callgraph,"",@"SHT_CUDA_CALLGRAPH"
	.align	4
	.sectionentsize	8
	.align		4
        /*0000*/ 	.word	0x00000000
	.align		4
        /*0004*/ 	.word	0xffffffff
	.align		4
        /*0008*/ 	.word	0x00000000
	.align		4
        /*000c*/ 	.word	0xfffffffe
	.align		4
        /*0010*/ 	.word	0x00000000
	.align		4
        /*0014*/ 	.word	0xfffffffd
	.align		4
        /*0018*/ 	.word	0x00000000
	.align		4
        /*001c*/ 	.word	0xfffffffc


//--------------------- .text._Z12fill_double8iP7double8 --------------------------
	.section	.text._Z12fill_double8iP7double8,"ax",@progbits
	.align	128
        .global         _Z12fill_double8iP7double8
        .type           _Z12fill_double8iP7double8,@function
        .size           _Z12fill_double8iP7double8,(.L_x_7 - _Z12fill_double8iP7double8)
        .other          _Z12fill_double8iP7double8,@"STO_CUDA_ENTRY STV_DEFAULT"
_Z12fill_double8iP7double8:
.text._Z12fill_double8iP7double8:
[----:B------:R-:W-:Y:S01]  /*0000*/  LDC R1, c[0x0][0x37c] ;  /* 0x0000df00ff017b82 */ /* 0x000fe20000000800 */
[----:B------:R-:W0:Y:S07]  /*0010*/  S2R R3, SR_TID.X ;  /* 0x0000000000037919 */ /* 0x000e2e0000002100 */
[----:B------:R-:W0:Y:S01]  /*0020*/  S2UR UR4, SR_CTAID.X ;  /* 0x00000000000479c3 */ /* 0x000e220000002500 */
[----:B------:R-:W1:Y:S07]  /*0030*/  LDCU UR6, c[0x0][0x380] ;  /* 0x00007000ff0677ac */ /* 0x000e6e0008000800 */
[----:B------:R-:W0:Y:S01]  /*0040*/  LDC R0, c[0x0][0x360] ;  /* 0x0000d800ff007b82 */ /* 0x000e220000000800 */
[----:B------:R-:W2:Y:S01]  /*0050*/  LDCU UR5, c[0x0][0x370] ;  /* 0x00006e00ff0577ac */ /* 0x000ea20008000800 */
[----:B0-----:R-:W-:-:S02]  /*0060*/  IMAD R3, R0, UR4, R3 ;  /* 0x0000000400037c24 */ /* 0x001fc4000f8e0203 */
[----:B--2---:R-:W-:-:S03]  /*0070*/  IMAD R0, R0, UR5, RZ ;  /* 0x0000000500007c24 */ /* 0x004fc6000f8e02ff */
[----:B-1----:R-:W-:-:S13]  /*0080*/  ISETP.GE.AND P0, PT, R3, UR6, PT ;  /* 0x0000000603007c0c */ /* 0x002fda000bf06270 */
[----:B------:R-:W-:Y:S05]  /*0090*/  @P0 EXIT ;  /* 0x000000000000094d */ /* 0x000fea0003800000 */
[----:B------:R-:W0:Y:S01]  /*00a0*/  I2F.U32.RP R8, R0 ;  /* 0x0000000000087306 */ /* 0x000e220000209000 */
[C---:B------:R-:W-:Y:S01]  /*00b0*/  IADD3 R2, PT, PT, R0.reuse, R3, RZ ;  /* 0x0000000300027210 */ /* 0x040fe20007ffe0ff */
[----:B------:R-:W-:Y:S01]  /*00c0*/  IMAD.MOV R9, RZ, RZ, -R0 ;  /* 0x000000ffff097224 */ /* 0x000fe200078e0a00 */
[----:B------:R-:W-:Y:S01]  /*00d0*/  ISETP.NE.U32.AND P2, PT, R0, RZ, PT ;  /* 0x000000ff0000720c */ /* 0x000fe20003f45070 */
[----:B------:R-:W1:Y:S01]  /*00e0*/  LDCU.64 UR4, c[0x0][0x358] ;  /* 0x00006b00ff0477ac */ /* 0x000e620008000a00 */
[C---:B------:R-:W-:Y:S01]  /*00f0*/  ISETP.GE.AND P0, PT, R2.reuse, UR6, PT ;  /* 0x0000000602007c0c */ /* 0x040fe2000bf06270 */
[----:B------:R-:W-:Y:S01]  /*0100*/  BSSY.RECONVERGENT B0, `(.L_x_0) ;  /* 0x000002c000007945 */ /* 0x000fe20003800200 */
[----:B------:R-:W-:Y:S02]  /*0110*/  VIMNMX R7, PT, PT, R2, UR6, !PT ;  /* 0x0000000602077c48 */ /* 0x000fe4000ffe0100 */
[----:B------:R-:W-:-:S04]  /*0120*/  SEL R6, RZ, 0x1, P0 ;  /* 0x00000001ff067807 */ /* 0x000fc80000000000 */
[----:B------:R-:W-:Y:S01]  /*0130*/  IADD3 R7, PT, PT, R7, -R2, -R6 ;  /* 0x8000000207077210 */ /* 0x000fe20007ffe806 */
[----:B0-----:R-:W0:Y:S02]  /*0140*/  MUFU.RCP R8, R8 ;  /* 0x0000000800087308 */ /* 0x001e240000001000 */
[----:B0-----:R-:W-:-:S06]  /*0150*/  VIADD R4, R8, 0xffffffe ;  /* 0x0ffffffe08047836 */ /* 0x001fcc0000000000 */
[----:B------:R0:W2:Y:S02]  /*0160*/  F2I.FTZ.U32.TRUNC.NTZ R5, R4 ;  /* 0x0000000400057305 */ /* 0x0000a4000021f000 */
[----:B0-----:R-:W-:Y:S02]  /*0170*/  IMAD.MOV.U32 R4, RZ, RZ, RZ ;  /* 0x000000ffff047224 */ /* 0x001fe400078e00ff */
[----:B--2---:R-:W-:-:S04]  /*0180*/  IMAD R9, R9, R5, RZ ;  /* 0x0000000509097224 */ /* 0x004fc800078e02ff */
[----:B------:R-:W-:Y:S02]  /*0190*/  IMAD.HI.U32 R8, R5, R9, R4 ;  /* 0x0000000905087227 */ /* 0x000fe400078e0004 */
[----:B------:R-:W0:Y:S04]  /*01a0*/  LDC.64 R4, c[0x0][0x388] ;  /* 0x0000e200ff047b82 */ /* 0x000e280000000a00 */
[----:B------:R-:W-:-:S04]  /*01b0*/  IMAD.HI.U32 R9, R8, R7, RZ ;  /* 0x0000000708097227 */ /* 0x000fc800078e00ff */
[----:B------:R-:W-:-:S04]  /*01c0*/  IMAD.MOV R2, RZ, RZ, -R9 ;  /* 0x000000ffff027224 */ /* 0x000fc800078e0a09 */
[----:B------:R-:W-:-:S05]  /*01d0*/  IMAD R7, R0, R2, R7 ;  /* 0x0000000200077224 */ /* 0x000fca00078e0207 */
[----:B------:R-:W-:-:S13]  /*01e0*/  ISETP.GE.U32.AND P0, PT, R7, R0, PT ;  /* 0x000000000700720c */ /* 0x000fda0003f06070 */
[----:B------:R-:W-:Y:S01]  /*01f0*/  @P0 IADD3 R7, PT, PT, -R0, R7, RZ ;  /* 0x0000000700070210 */ /* 0x000fe20007ffe1ff */
[----:B------:R-:W-:-:S03]  /*0200*/  @P0 VIADD R9, R9, 0x1 ;  /* 0x0000000109090836 */ /* 0x000fc60000000000 */
[----:B------:R-:W-:-:S13]  /*0210*/  ISETP.GE.U32.AND P1, PT, R7, R0, PT ;  /* 0x000000000700720c */ /* 0x000fda0003f26070 */
[----:B------:R-:W-:Y:S01]  /*0220*/  @P1 VIADD R9, R9, 0x1 ;  /* 0x0000000109091836 */ /* 0x000fe20000000000 */
[----:B------:R-:W-:-:S04]  /*0230*/  @!P2 LOP3.LUT R9, RZ, R0, RZ, 0x33, !PT ;  /* 0x00000000ff09a212 */ /* 0x000fc800078e33ff */
[----:B------:R-:W-:-:S04]  /*0240*/  IADD3 R2, PT, PT, R6, R9, RZ ;  /* 0x0000000906027210 */ /* 0x000fc80007ffe0ff */
[C---:B------:R-:W-:Y:S02]  /*0250*/  LOP3.LUT R6, R2.reuse, 0x3, RZ, 0xc0, !PT ;  /* 0x0000000302067812 */ /* 0x040fe400078ec0ff */
[----:B------:R-:W-:Y:S02]  /*0260*/  ISETP.GE.U32.AND P0, PT, R2, 0x3, PT ;  /* 0x000000030200780c */ /* 0x000fe40003f06070 */
[----:B------:R-:W-:-:S13]  /*0270*/  ISETP.NE.AND P1, PT, R6, 0x3, PT ;  /* 0x000000030600780c */ /* 0x000fda0003f25270 */
[----:B01----:R-:W-:Y:S05]  /*0280*/  @!P1 BRA `(.L_x_1) ;  /* 0x00000000004c9947 */ /* 0x003fea0003800000 */
[----:B------:R-:W0:Y:S01]  /*0290*/  LDC.64 R8, c[0x0][0x388] ;  /* 0x0000e200ff087b82 */ /* 0x000e220000000a00 */
[----:B------:R-:W-:-:S05]  /*02a0*/  VIADD R2, R2, 0x1 ;  /* 0x0000000102027836 */ /* 0x000fca0000000000 */
[----:B------:R-:W-:-:S05]  /*02b0*/  LOP3.LUT R2, R2, 0x3, RZ, 0xc0, !PT ;  /* 0x0000000302027812 */ /* 0x000fca00078ec0ff */
[----:B------:R-:W-:Y:S01]  /*02c0*/  IMAD.MOV R2, RZ, RZ, -R2 ;  /* 0x000000ffff027224 */ /* 0x000fe200078e0a02 */
[----:B0-----:R-:W-:-:S04]  /*02d0*/  IADD3 R8, P1, PT, R8, 0x20, RZ ;  /* 0x0000002008087810 */ /* 0x001fc80007f3e0ff */
[----:B------:R-:W-:-:S09]  /*02e0*/  IADD3.X R9, PT, PT, RZ, R9, RZ, P1, !PT ;  /* 0x00000009ff097210 */ /* 0x000fd20000ffe4ff */
.L_x_2:
[----:B0-----:R-:W-:Y:S01]  /*02f0*/  IMAD.WIDE R6, R3, 0x40, R8 ;  /* 0x0000004003067825 */ /* 0x001fe200078e0208 */
[----:B------:R-:W-:-:S03]  /*0300*/  IADD3 R2, PT, PT, R2, 0x1, RZ ;  /* 0x0000000102027810 */ /* 0x000fc60007ffe0ff */
[----:B------:R-:W-:Y:S01]  /*0310*/  IMAD.IADD R3, R0, 0x1, R3 ;  /* 0x0000000100037824 */ /* 0x000fe200078e0203 */
[----:B------:R0:W-:Y:S01]  /*0320*/  STG.E.64 desc[UR4][R6.64+-0x20], RZ ;  /* 0xffffe0ff06007986 */ /* 0x0001e2000c101b04 */
[----:B------:R-:W-:-:S03]  /*0330*/  ISETP.NE.AND P1, PT, R2, RZ, PT ;  /* 0x000000ff0200720c */ /* 0x000fc60003f25270 */
[----:B------:R0:W-:Y:S04]  /*0340*/  STG.E.64 desc[UR4][R6.64+-0x18], RZ ;  /* 0xffffe8ff06007986 */ /* 0x0001e8000c101b04 */
[----:B------:R0:W-:Y:S04]  /*0350*/  STG.E.64 desc[UR4][R6.64+-0x10], RZ ;  /* 0xfffff0ff06007986 */ /* 0x0001e8000c101b04 */
[----:B------:R0:W-:Y:S04]  /*0360*/  STG.E.64 desc[UR4][R6.64+-0x8], RZ ;  /* 0xfffff8ff06007986 */ /* 0x0001e8000c101b04 */
[----:B------:R0:W-:Y:S04]  /*0370*/  STG.E.64 desc[UR4][R6.64], RZ ;  /* 0x000000ff06007986 */ /* 0x0001e8000c101b04 */
[----:B------:R0:W-:Y:S04]  /*0380*/  STG.E.64 desc[UR4][R6.64+0x8], RZ ;  /* 0x000008ff06007986 */ /* 0x0001e8000c101b04 */
[----:B------:R0:W-:Y:S04]  /*0390*/  STG.E.64 desc[UR4][R6.64+0x10], RZ ;  /* 0x000010ff06007986 */ /* 0x0001e8000c101b04 */
[----:B------:R0:W-:Y:S01]  /*03a0*/  STG.E.64 desc[UR4][R6.64+0x18], RZ ;  /* 0x000018ff06007986 */ /* 0x0001e2000c101b04 */
[----:B------:R-:W-:Y:S05]  /*03b0*/  @P1 BRA `(.L_x_2) ;  /* 0xfffffffc00cc1947 */ /* 0x000fea000383ffff */
.L_x_1:
[----:B------:R-:W-:Y:S05]  /*03c0*/  BSYNC.RECONVERGENT B0 ;  /* 0x0000000000007941 */ /* 0x000fea0003800200 */
.L_x_0:
[----:B------:R-:W-:Y:S05]  /*03d0*/  @!P0 EXIT ;  /* 0x000000000000894d */ /* 0x000fea0003800000 */
.L_x_3:
[----:B01----:R-:W-:Y:S01]  /*03e0*/  IMAD.WIDE R6, R3, 0x40, R4 ;  /* 0x0000004003067825 */ /* 0x003fe200078e0204 */
[----:B------:R-:W-:-:S04]  /*03f0*/  LEA R3, R0, R3, 0x2 ;  /* 0x0000000300037211 */ /* 0x000fc800078e10ff */
[----:B------:R-:W-:Y:S01]  /*0400*/  STG.E.64 desc[UR4][R6.64], RZ ;  /* 0x000000ff06007986 */ /* 0x000fe2000c101b04 */
[C---:B------:R-:W-:Y:S01]  /*0410*/  IMAD.WIDE R8, R0.reuse, 0x40, R6 ;  /* 0x0000004000087825 */ /* 0x040fe200078e0206 */
[----:B------:R-:W-:Y:S02]  /*0420*/  ISETP.GE.AND P0, PT, R3, UR6, PT ;  /* 0x0000000603007c0c */ /* 0x000fe4000bf06270 */
[----:B------:R-:W-:Y:S01]  /*0430*/  STG.E.64 desc[UR4][R6.64+0x8], RZ ;  /* 0x000008ff06007986 */ /* 0x000fe2000c101b04 */
[----:B------:R-:W-:-:S03]  /*0440*/  IMAD.WIDE R10, R0, 0x40, R8 ;  /* 0x00000040000a7825 */ /* 0x000fc600078e0208 */
[----:B------:R-:W-:Y:S04]  /*0450*/  STG.E.64 desc[UR4][R6.64+0x10], RZ ;  /* 0x000010ff06007986 */ /* 0x000fe8000c101b04 */
[----:B------:R-:W-:Y:S04]  /*0460*/  STG.E.64 desc[UR4][R6.64+0x18], RZ ;  /* 0x000018ff06007986 */ /* 0x000fe8000c101b04 */
[----:B------:R-:W-:Y:S04]  /*0470*/  STG.E.64 desc[UR4][R6.64+0x20], RZ ;  /* 0x000020ff06007986 */ /* 0x000fe8000c101b04 */
[----:B------:R-:W-:Y:S04]  /*0480*/  STG.E.64 desc[UR4][R6.64+0x28], RZ ;  /* 0x000028ff06007986 */ /* 0x000fe8000c101b04 */
[----:B------:R-:W-:Y:S04]  /*0490*/  STG.E.64 desc[UR4][R6.64+0x30], RZ ;  /* 0x000030ff06007986 */ /* 0x000fe8000c101b04 */
[----:B------:R0:W-:Y:S04]  /*04a0*/  STG.E.64 desc[UR4][R6.64+0x38], RZ ;  /* 0x000038ff06007986 */ /* 0x0001e8000c101b04 */
[----:B------:R1:W-:Y:S04]  /*04b0*/  STG.E.64 desc[UR4][R8.64], RZ ;  /* 0x000000ff08007986 */ /* 0x0003e8000c101b04 */
[----:B------:R1:W-:Y:S01]  /*04c0*/  STG.E.64 desc[UR4][R8.64+0x8], RZ ;  /* 0x000008ff08007986 */ /* 0x0003e2000c101b04 */
[----:B0-----:R-:W-:-:S03]  /*04d0*/  IMAD.WIDE R6, R0, 0x40, R10 ;  /* 0x0000004000067825 */ /* 0x001fc600078e020a */
[----:B------:R1:W-:Y:S04]  /*04e0*/  STG.E.64 desc[UR4][R8.64+0x10], RZ ;  /* 0x000010ff08007986 */ /* 0x0003e8000c101b04 */
        /* <DEDUP_REMOVED lines=20> */
[----:B------:R1:W-:Y:S01]  /*0630*/  STG.E.64 desc[UR4][R6.64+0x38], RZ ;  /* 0x000038ff06007986 */ /* 0x0003e2000c101b04 */
[----:B------:R-:W-:Y:S05]  /*0640*/  @!P0 BRA `(.L_x_3) ;  /* 0xfffffffc00648947 */ /* 0x000fea000383ffff */
[----:B------:R-:W-:Y:S05]  /*0650*/  EXIT ;  /* 0x000000000000794d */ /* 0x000fea0003800000 */
.L_x_4:
[----:B------:R-:W-:-:S00]  /*0660*/  BRA `(.L_x_4) ;  /* 0xfffffffc00fc7947 */ /* 0x000fc0000383ffff */
[----:B------:R-:W-:-:S00]  /*0670*/  NOP ;  /* 0x0000000000007918 */ /* 0x000fc00000000000 */
        /* <DEDUP_REMOVED lines=8> */
.L_x_7:


//--------------------- .text._Z11cpy_double8iP7double8S0_ --------------------------
	.section	.text._Z11cpy_double8iP7double8S0_,"ax",@progbits
	.align	128
        .global         _Z11cpy_double8iP7double8S0_
        .type           _Z11cpy_double8iP7double8S0_,@function
        .size           _Z11cpy_double8iP7double8S0_,(.L_x_8 - _Z11cpy_double8iP7double8S0_)
        .other          _Z11cpy_double8iP7double8S0_,@"STO_CUDA_ENTRY STV_DEFAULT"
_Z11cpy_double8iP7double8S0_:
.text._Z11cpy_double8iP7double8S0_:
[----:B------:R-:W-:Y:S01]  /*0000*/  LDC R1, c[0x0][0x37c] ;  /* 0x0000df00ff017b82 */ /* 0x000fe20000000800 */
[----:B------:R-:W0:Y:S07]  /*0010*/  S2R R5, SR_TID.X ;  /* 0x0000000000057919 */ /* 0x000e2e0000002100 */
[----:B------:R-:W0:Y:S01]  /*0020*/  S2UR UR4, SR_CTAID.X ;  /* 0x00000000000479c3 */ /* 0x000e220000002500 */
[----:B------:R-:W1:Y:S07]  /*0030*/  LDCU UR5, c[0x0][0x380] ;  /* 0x00007000ff0577ac */ /* 0x000e6e0008000800 */
[----:B------:R-:W0:Y:S02]  /*0040*/  LDC R0, c[0x0][0x360] ;  /* 0x0000d800ff007b82 */ /* 0x000e240000000800 */
[----:B0-----:R-:W-:-:S05]  /*0050*/  IMAD R5, R0, UR4, R5 ;  /* 0x0000000400057c24 */ /* 0x001fca000f8e0205 */
[----:B-1----:R-:W-:-:S13]  /*0060*/  ISETP.GE.AND P0, PT, R5, UR5, PT ;  /* 0x0000000505007c0c */ /* 0x002fda000bf06270 */
[----:B------:R-:W-:Y:S05]  /*0070*/  @P0 EXIT ;  /* 0x000000000000094d */ /* 0x000fea0003800000 */
[----:B------:R-:W0:Y:S01]  /*0080*/  LDCU UR4, c[0x0][0x370] ;  /* 0x00006e00ff0477ac */ /* 0x000e220008000800 */
[----:B------:R-:W1:Y:S01]  /*0090*/  LDCU.64 UR6, c[0x0][0x358] ;  /* 0x00006b00ff0677ac */ /* 0x000e620008000a00 */
[----:B0-----:R-:W-:-:S07]  /*00a0*/  IMAD R0, R0, UR4, RZ ;  /* 0x0000000400007c24 */ /* 0x001fce000f8e02ff */
.L_x_5:
[----:B------:R-:W0:Y:S08]  /*00b0*/  LDC.64 R2, c[0x0][0x388] ;  /* 0x0000e200ff027b82 */ /* 0x000e300000000a00 */
[----:B---3--:R-:W2:Y:S01]  /*00c0*/  LDC.64 R10, c[0x0][0x390] ;  /* 0x0000e400ff0a7b82 */ /* 0x008ea20000000a00 */
[----:B0-----:R-:W-:-:S05]  /*00d0*/  IMAD.WIDE R2, R5, 0x40, R2 ;  /* 0x0000004005027825 */ /* 0x001fca00078e0202 */
[----:B-1----:R-:W3:Y:S02]  /*00e0*/  LDG.E.64 R6, desc[UR6][R2.64] ;  /* 0x0000000602067981 */ /* 0x002ee4000c1e1b00 */
[----:B---3--:R-:W-:Y:S01]  /*00f0*/  DADD R8, R6, 1 ;  /* 0x3ff0000006087429 */ /* 0x008fe20000000000 */
[----:B--2---:R-:W-:-:S06]  /*0100*/  IMAD.WIDE R6, R5, 0x40, R10 ;  /* 0x0000004005067825 */ /* 0x004fcc00078e020a */
[----:B------:R0:W-:Y:S04]  /*0110*/  STG.E.64 desc[UR6][R6.64], R8 ;  /* 0x0000000806007986 */ /* 0x0001e8000c101b06 */
[----:B------:R-:W2:Y:S02]  /*0120*/  LDG.E.64 R10, desc[UR6][R2.64+0x8] ;  /* 0x00000806020a7981 */ /* 0x000ea4000c1e1b00 */
[----:B--2---:R-:W-:-:S07]  /*0130*/  DADD R10, R10, 1 ;  /* 0x3ff000000a0a7429 */ /* 0x004fce0000000000 */
[----:B------:R1:W-:Y:S04]  /*0140*/  STG.E.64 desc[UR6][R6.64+0x8], R10 ;  /* 0x0000080a06007986 */ /* 0x0003e8000c101b06 */
[----:B------:R-:W2:Y:S02]  /*0150*/  LDG.E.64 R12, desc[UR6][R2.64+0x10] ;  /* 0x00001006020c7981 */ /* 0x000ea4000c1e1b00 */
[----:B--2---:R-:W-:-:S07]  /*0160*/  DADD R12, R12, 1 ;  /* 0x3ff000000c0c7429 */ /* 0x004fce0000000000 */
[----:B------:R2:W-:Y:S04]  /*0170*/  STG.E.64 desc[UR6][R6.64+0x10], R12 ;  /* 0x0000100c06007986 */ /* 0x0005e8000c101b06 */
[----:B------:R-:W3:Y:S02]  /*0180*/  LDG.E.64 R14, desc[UR6][R2.64+0x18] ;  /* 0x00001806020e7981 */ /* 0x000ee4000c1e1b00 */
[----:B---3--:R-:W-:-:S07]  /*0190*/  DADD R14, R14, 1 ;  /* 0x3ff000000e0e7429 */ /* 0x008fce0000000000 */
[----:B------:R3:W-:Y:S04]  /*01a0*/  STG.E.64 desc[UR6][R6.64+0x18], R14 ;  /* 0x0000180e06007986 */ /* 0x0007e8000c101b06 */
[----:B------:R-:W4:Y:S02]  /*01b0*/  LDG.E.64 R16, desc[UR6][R2.64+0x20] ;  /* 0x0000200602107981 */ /* 0x000f24000c1e1b00 */
[----:B----4-:R-:W-:-:S07]  /*01c0*/  DADD R16, R16, 1 ;  /* 0x3ff0000010107429 */ /* 0x010fce0000000000 */
[----:B------:R3:W-:Y:S04]  /*01d0*/  STG.E.64 desc[UR6][R6.64+0x20], R16 ;  /* 0x0000201006007986 */ /* 0x0007e8000c101b06 */
[----:B0-----:R-:W4:Y:S02]  /*01e0*/  LDG.E.64 R8, desc[UR6][R2.64+0x28] ;  /* 0x0000280602087981 */ /* 0x001f24000c1e1b00 */
[----:B----4-:R-:W-:-:S07]  /*01f0*/  DADD R8, R8, 1 ;  /* 0x3ff0000008087429 */ /* 0x010fce0000000000 */
[----:B------:R3:W-:Y:S04]  /*0200*/  STG.E.64 desc[UR6][R6.64+0x28], R8 ;  /* 0x0000280806007986 */ /* 0x0007e8000c101b06 */
[----:B-1----:R-:W4:Y:S02]  /*0210*/  LDG.E.64 R10, desc[UR6][R2.64+0x30] ;  /* 0x00003006020a7981 */ /* 0x002f24000c1e1b00 */
[----:B----4-:R-:W-:-:S07]  /*0220*/  DADD R10, R10, 1 ;  /* 0x3ff000000a0a7429 */ /* 0x010fce0000000000 */
[----:B------:R3:W-:Y:S04]  /*0230*/  STG.E.64 desc[UR6][R6.64+0x30], R10 ;  /* 0x0000300a06007986 */ /* 0x0007e8000c101b06 */
[----:B--2---:R-:W2:Y:S01]  /*0240*/  LDG.E.64 R12, desc[UR6][R2.64+0x38] ;  /* 0x00003806020c7981 */ /* 0x004ea2000c1e1b00 */
[----:B------:R-:W-:-:S04]  /*0250*/  IADD3 R5, PT, PT, R0, R5, RZ ;  /* 0x0000000500057210 */ /* 0x000fc80007ffe0ff */
[----:B------:R-:W-:Y:S01]  /*0260*/  ISETP.GE.AND P0, PT, R5, UR5, PT ;  /* 0x0000000505007c0c */ /* 0x000fe2000bf06270 */
[----:B--2---:R-:W-:-:S07]  /*0270*/  DADD R12, R12, 1 ;  /* 0x3ff000000c0c7429 */ /* 0x004fce0000000000 */
[----:B------:R3:W-:Y:S05]  /*0280*/  STG.E.64 desc[UR6][R6.64+0x38], R12 ;  /* 0x0000380c06007986 */ /* 0x0007ea000c101b06 */
[----:B------:R-:W-:Y:S05]  /*0290*/  @!P0 BRA `(.L_x_5) ;  /* 0xfffffffc00848947 */ /* 0x000fea000383ffff */
[----:B------:R-:W-:Y:S05]  /*02a0*/  EXIT ;  /* 0x000000000000794d */ /* 0x000fea0003800000 */
.L_x_6:
        /* <DEDUP_REMOVED lines=13> */
.L_x_8:


//--------------------- .nv.shared.reserved.0     --------------------------
	.section	.nv.shared.reserved.0,"aw",@nobits
	.weak		__nv_reservedSMEM_offset_0_alias
	.size		__nv_reservedSMEM_offset_0_alias, 0, 64
	.other		__nv_reservedSMEM_offset_0_alias,@"STO_CUDA_RESERVED_SHARED STV_DEFAULT"
__nv_reservedSMEM_offset_0_alias:
	.zero		0
	.zero		64


//--------------------- .nv.constant0._Z12fill_double8iP7double8 --------------------------
	.section	.nv.constant0._Z12fill_double8iP7double8,"a",@progbits
	.sectionflags	@""
	.align	4
.nv.constant0._Z12fill_double8iP7double8:
	.zero		912


//--------------------- .nv.constant0._Z11cpy_double8iP7double8S0_ --------------------------
	.section	.nv.constant0._Z11cpy_double8iP7double8S0_,"a",@progbits
	.sectionflags	@""
	.align	4
.nv.constant0._Z11cpy_double8iP7double8S0_:
	.zero		920


//--------------------- SYMBOLS --------------------------

	.type		.nv.reservedSmem.offset0,@object
	.size		.nv.reservedSmem.offset0,0x4
